//
// Generated by NVIDIA NVVM Compiler
//
// Compiler Build ID: CL-36424714
// Cuda compilation tools, release 13.0, V13.0.88
// Based on NVVM 20.0.0
//

.version 9.0
.target sm_100
.address_size 64

	// .globl	_Z21restrictDomainsKernelPKiS0_PiPhS0_S0_S0_
// _ZZ27restrictDomainsKernelSharedPKiS0_PiPhS0_S0_S0_E17s_constraintsLeft has been demoted
// _ZZ27restrictDomainsKernelSharedPKiS0_PiPhS0_S0_S0_E18s_constraintsRight has been demoted

.visible .entry _Z21restrictDomainsKernelPKiS0_PiPhS0_S0_S0_(
	.param .u64 .ptr .align 1 _Z21restrictDomainsKernelPKiS0_PiPhS0_S0_S0__param_0,
	.param .u64 .ptr .align 1 _Z21restrictDomainsKernelPKiS0_PiPhS0_S0_S0__param_1,
	.param .u64 .ptr .align 1 _Z21restrictDomainsKernelPKiS0_PiPhS0_S0_S0__param_2,
	.param .u64 .ptr .align 1 _Z21restrictDomainsKernelPKiS0_PiPhS0_S0_S0__param_3,
	.param .u64 .ptr .align 1 _Z21restrictDomainsKernelPKiS0_PiPhS0_S0_S0__param_4,
	.param .u64 .ptr .align 1 _Z21restrictDomainsKernelPKiS0_PiPhS0_S0_S0__param_5,
	.param .u64 .ptr .align 1 _Z21restrictDomainsKernelPKiS0_PiPhS0_S0_S0__param_6
)
{
	.reg .pred 	%p<15>;
	.reg .b16 	%rs<3>;
	.reg .b32 	%r<28>;
	.reg .b64 	%rd<30>;

	ld.param.u64 	%rd3, [_Z21restrictDomainsKernelPKiS0_PiPhS0_S0_S0__param_0];
	ld.param.u64 	%rd4, [_Z21restrictDomainsKernelPKiS0_PiPhS0_S0_S0__param_1];
	ld.param.u64 	%rd7, [_Z21restrictDomainsKernelPKiS0_PiPhS0_S0_S0__param_2];
	ld.param.u64 	%rd8, [_Z21restrictDomainsKernelPKiS0_PiPhS0_S0_S0__param_3];
	ld.param.u64 	%rd5, [_Z21restrictDomainsKernelPKiS0_PiPhS0_S0_S0__param_4];
	ld.param.u64 	%rd9, [_Z21restrictDomainsKernelPKiS0_PiPhS0_S0_S0__param_5];
	ld.param.u64 	%rd6, [_Z21restrictDomainsKernelPKiS0_PiPhS0_S0_S0__param_6];
	cvta.to.global.u64 	%rd1, %rd8;
	cvta.to.global.u64 	%rd2, %rd9;
	cvta.to.global.u64 	%rd10, %rd7;
	mov.u32 	%r13, %ctaid.x;
	mov.u32 	%r14, %ntid.x;
	mov.u32 	%r15, %tid.x;
	mad.lo.s32 	%r1, %r13, %r14, %r15;
	ld.global.u32 	%r16, [%rd10];
	setp.ge.s32 	%p1, %r1, %r16;
	@%p1 bra 	$L__BB0_10;
	cvta.to.global.u64 	%rd11, %rd3;
	cvta.to.global.u64 	%rd12, %rd4;
	cvta.to.global.u64 	%rd13, %rd6;
	mul.wide.s32 	%rd14, %r1, 4;
	add.s64 	%rd15, %rd11, %rd14;
	ld.global.u32 	%r2, [%rd15];
	add.s64 	%rd16, %rd12, %rd14;
	ld.global.u32 	%r17, [%rd16];
	ld.global.u32 	%r18, [%rd13];
	max.s32 	%r19, %r2, %r17;
	setp.le.s32 	%p2, %r19, %r18;
	@%p2 bra 	$L__BB0_10;
	setp.gt.s32 	%p3, %r2, %r18;
	mov.b32 	%r26, -1;
	@%p3 bra 	$L__BB0_4;
	mul.wide.s32 	%rd17, %r2, 4;
	add.s64 	%rd18, %rd2, %rd17;
	ld.global.u32 	%r26, [%rd18];
$L__BB0_4:
	setp.gt.s32 	%p4, %r17, %r18;
	mov.b32 	%r27, -1;
	@%p4 bra 	$L__BB0_6;
	mul.wide.s32 	%rd19, %r17, 4;
	add.s64 	%rd20, %rd2, %rd19;
	ld.global.u32 	%r27, [%rd20];
$L__BB0_6:
	cvta.to.global.u64 	%rd21, %rd5;
	setp.gt.s32 	%p5, %r2, %r18;
	mul.wide.s32 	%rd22, %r2, 4;
	add.s64 	%rd23, %rd21, %rd22;
	ld.global.u32 	%r9, [%rd23];
	ld.global.u32 	%r10, [%rd23+4];
	mul.wide.s32 	%rd24, %r17, 4;
	add.s64 	%rd25, %rd21, %rd24;
	ld.global.u32 	%r22, [%rd25];
	ld.global.u32 	%r24, [%rd25+4];
	setp.lt.s32 	%p6, %r26, 0;
	or.pred  	%p7, %p5, %p6;
	add.s32 	%r11, %r22, %r26;
	setp.ge.s32 	%p8, %r11, %r24;
	or.pred  	%p9, %p7, %p8;
	@%p9 bra 	$L__BB0_8;
	cvt.s64.s32 	%rd26, %r11;
	add.s64 	%rd27, %rd1, %rd26;
	mov.b16 	%rs1, 0;
	st.global.u8 	[%rd27], %rs1;
$L__BB0_8:
	setp.gt.s32 	%p10, %r17, %r18;
	setp.lt.s32 	%p11, %r27, 0;
	or.pred  	%p12, %p10, %p11;
	add.s32 	%r12, %r9, %r27;
	setp.ge.s32 	%p13, %r12, %r10;
	or.pred  	%p14, %p12, %p13;
	@%p14 bra 	$L__BB0_10;
	cvt.s64.s32 	%rd28, %r12;
	add.s64 	%rd29, %rd1, %rd28;
	mov.b16 	%rs2, 0;
	st.global.u8 	[%rd29], %rs2;
$L__BB0_10:
	ret;

}
	// .globl	_Z27restrictDomainsKernelSharedPKiS0_PiPhS0_S0_S0_
.visible .entry _Z27restrictDomainsKernelSharedPKiS0_PiPhS0_S0_S0_(
	.param .u64 .ptr .align 1 _Z27restrictDomainsKernelSharedPKiS0_PiPhS0_S0_S0__param_0,
	.param .u64 .ptr .align 1 _Z27restrictDomainsKernelSharedPKiS0_PiPhS0_S0_S0__param_1,
	.param .u64 .ptr .align 1 _Z27restrictDomainsKernelSharedPKiS0_PiPhS0_S0_S0__param_2,
	.param .u64 .ptr .align 1 _Z27restrictDomainsKernelSharedPKiS0_PiPhS0_S0_S0__param_3,
	.param .u64 .ptr .align 1 _Z27restrictDomainsKernelSharedPKiS0_PiPhS0_S0_S0__param_4,
	.param .u64 .ptr .align 1 _Z27restrictDomainsKernelSharedPKiS0_PiPhS0_S0_S0__param_5,
	.param .u64 .ptr .align 1 _Z27restrictDomainsKernelSharedPKiS0_PiPhS0_S0_S0__param_6
)
{
	.reg .pred 	%p<16>;
	.reg .b16 	%rs<3>;
	.reg .b32 	%r<35>;
	.reg .b64 	%rd<30>;
	// demoted variable
	.shared .align 4 .b8 _ZZ27restrictDomainsKernelSharedPKiS0_PiPhS0_S0_S0_E17s_constraintsLeft[512];
	// demoted variable
	.shared .align 4 .b8 _ZZ27restrictDomainsKernelSharedPKiS0_PiPhS0_S0_S0_E18s_constraintsRight[512];
	ld.param.u64 	%rd3, [_Z27restrictDomainsKernelSharedPKiS0_PiPhS0_S0_S0__param_0];
	ld.param.u64 	%rd4, [_Z27restrictDomainsKernelSharedPKiS0_PiPhS0_S0_S0__param_1];
	ld.param.u64 	%rd7, [_Z27restrictDomainsKernelSharedPKiS0_PiPhS0_S0_S0__param_2];
	ld.param.u64 	%rd8, [_Z27restrictDomainsKernelSharedPKiS0_PiPhS0_S0_S0__param_3];
	ld.param.u64 	%rd5, [_Z27restrictDomainsKernelSharedPKiS0_PiPhS0_S0_S0__param_4];
	ld.param.u64 	%rd9, [_Z27restrictDomainsKernelSharedPKiS0_PiPhS0_S0_S0__param_5];
	ld.param.u64 	%rd6, [_Z27restrictDomainsKernelSharedPKiS0_PiPhS0_S0_S0__param_6];
	cvta.to.global.u64 	%rd1, %rd8;
	cvta.to.global.u64 	%rd2, %rd9;
	cvta.to.global.u64 	%rd10, %rd7;
	mov.u32 	%r16, %ctaid.x;
	mov.u32 	%r17, %ntid.x;
	mov.u32 	%r18, %tid.x;
	mad.lo.s32 	%r1, %r16, %r17, %r18;
	ld.global.u32 	%r2, [%rd10];
	setp.ge.s32 	%p1, %r18, %r2;
	shl.b32 	%r19, %r18, 2;
	mov.u32 	%r20, _ZZ27restrictDomainsKernelSharedPKiS0_PiPhS0_S0_S0_E17s_constraintsLeft;
	add.s32 	%r3, %r20, %r19;
	mov.u32 	%r21, _ZZ27restrictDomainsKernelSharedPKiS0_PiPhS0_S0_S0_E18s_constraintsRight;
	add.s32 	%r4, %r21, %r19;
	@%p1 bra 	$L__BB1_2;
	cvta.to.global.u64 	%rd11, %rd3;
	cvta.to.global.u64 	%rd12, %rd4;
	mul.wide.s32 	%rd13, %r1, 4;
	add.s64 	%rd14, %rd11, %rd13;
	ld.global.u32 	%r22, [%rd14];
	st.shared.u32 	[%r3], %r22;
	add.s64 	%rd15, %rd12, %rd13;
	ld.global.u32 	%r23, [%rd15];
	st.shared.u32 	[%r4], %r23;
$L__BB1_2:
	setp.ge.s32 	%p2, %r1, %r2;
	@%p2 bra 	$L__BB1_12;
	ld.shared.u32 	%r5, [%r3];
	ld.shared.u32 	%r24, [%r4];
	cvta.to.global.u64 	%rd16, %rd6;
	ld.global.u32 	%r25, [%rd16];
	max.s32 	%r26, %r5, %r24;
	setp.le.s32 	%p3, %r26, %r25;
	@%p3 bra 	$L__BB1_12;
	setp.gt.s32 	%p4, %r5, %r25;
	mov.b32 	%r33, -1;
	@%p4 bra 	$L__BB1_6;
	mul.wide.s32 	%rd17, %r5, 4;
	add.s64 	%rd18, %rd2, %rd17;
	ld.global.u32 	%r33, [%rd18];
$L__BB1_6:
	setp.gt.s32 	%p5, %r24, %r25;
	mov.b32 	%r34, -1;
	@%p5 bra 	$L__BB1_8;
	mul.wide.s32 	%rd19, %r24, 4;
	add.s64 	%rd20, %rd2, %rd19;
	ld.global.u32 	%r34, [%rd20];
$L__BB1_8:
	cvta.to.global.u64 	%rd21, %rd5;
	setp.gt.s32 	%p6, %r5, %r25;
	mul.wide.s32 	%rd22, %r5, 4;
	add.s64 	%rd23, %rd21, %rd22;
	ld.global.u32 	%r12, [%rd23];
	ld.global.u32 	%r13, [%rd23+4];
	mul.wide.s32 	%rd24, %r24, 4;
	add.s64 	%rd25, %rd21, %rd24;
	ld.global.u32 	%r29, [%rd25];
	ld.global.u32 	%r31, [%rd25+4];
	setp.lt.s32 	%p7, %r33, 0;
	or.pred  	%p8, %p6, %p7;
	add.s32 	%r14, %r29, %r33;
	setp.ge.s32 	%p9, %r14, %r31;
	or.pred  	%p10, %p8, %p9;
	@%p10 bra 	$L__BB1_10;
	cvt.s64.s32 	%rd26, %r14;
	add.s64 	%rd27, %rd1, %rd26;
	mov.b16 	%rs1, 0;
	st.global.u8 	[%rd27], %rs1;
$L__BB1_10:
	setp.gt.s32 	%p11, %r24, %r25;
	setp.lt.s32 	%p12, %r34, 0;
	or.pred  	%p13, %p11, %p12;
	add.s32 	%r15, %r12, %r34;
	setp.ge.s32 	%p14, %r15, %r13;
	or.pred  	%p15, %p13, %p14;
	@%p15 bra 	$L__BB1_12;
	cvt.s64.s32 	%rd28, %r15;
	add.s64 	%rd29, %rd1, %rd28;
	mov.b16 	%rs2, 0;
	st.global.u8 	[%rd29], %rs2;
$L__BB1_12:
	ret;

}


// ===== COMPILED SASS (sm_100) =====

	.target	sm_100

	.elftype	@"ET_EXEC"


//--------------------- .note.nv.tkinfo           --------------------------
	.section	.note.nv.tkinfo,"",@"SHT_NOTE"
	.sectionflags	@"SHF_NOTE_NV_TKINFO"
	.tkinfo
        /*0018*/ 	.word	0x00000002
        /*0030*/ 	.string	""
        /*0030*/ 	.string	"ptxas"
        /*0030*/ 	.string	"Cuda compilation tools, release 13.0, V13.0.88"
        /*0030*/ 	.string	"Build cuda_13.0.r13.0/compiler.36424714_0"
        /*0030*/ 	.string	"-arch sm_100 -m 64 "



//--------------------- .note.nv.cuinfo           --------------------------
	.section	.note.nv.cuinfo,"",@"SHT_NOTE"
	.sectionflags	@"SHF_NOTE_NV_CUINFO"
        /*0018*/ 	.short	0x0002
        /*001a*/ 	.short	0x0064
        /*001c*/ 	.short	0x0082
	.zero		2


//--------------------- .nv.info                  --------------------------
	.section	.nv.info,"",@"SHT_CUDA_INFO"
	.align	4


	//----- nvinfo : EIATTR_REGCOUNT
	.align		4
        /*0000*/ 	.byte	0x04, 0x2f
        /*0002*/ 	.short	(.L_1 - .L_0)
	.align		4
.L_0:
        /*0004*/ 	.word	index@(_Z21restrictDomainsKernelPKiS0_PiPhS0_S0_S0_)
        /*0008*/ 	.word	0x00000014


	//----- nvinfo : EIATTR_FRAME_SIZE
	.align		4
.L_1:
        /*000c*/ 	.byte	0x04, 0x11
        /*000e*/ 	.short	(.L_3 - .L_2)
	.align		4
.L_2:
        /*0010*/ 	.word	index@(_Z21restrictDomainsKernelPKiS0_PiPhS0_S0_S0_)
        /*0014*/ 	.word	0x00000000


	//----- nvinfo : EIATTR_REGCOUNT
	.align		4
.L_3:
        /*0018*/ 	.byte	0x04, 0x2f
        /*001a*/ 	.short	(.L_5 - .L_4)
	.align		4
.L_4:
        /*001c*/ 	.word	index@(_Z27restrictDomainsKernelSharedPKiS0_PiPhS0_S0_S0_)
        /*0020*/ 	.word	0x00000014


	//----- nvinfo : EIATTR_FRAME_SIZE
	.align		4
.L_5:
        /*0024*/ 	.byte	0x04, 0x11
        /*0026*/ 	.short	(.L_7 - .L_6)
	.align		4
.L_6:
        /*0028*/ 	.word	index@(_Z27restrictDomainsKernelSharedPKiS0_PiPhS0_S0_S0_)
        /*002c*/ 	.word	0x00000000


	//----- nvinfo : EIATTR_MIN_STACK_SIZE
	.align		4
.L_7:
        /*0030*/ 	.byte	0x04, 0x12
        /*0032*/ 	.short	(.L_9 - .L_8)
	.align		4
.L_8:
        /*0034*/ 	.word	index@(_Z27restrictDomainsKernelSharedPKiS0_PiPhS0_S0_S0_)
        /*0038*/ 	.word	0x00000000


	//----- nvinfo : EIATTR_MIN_STACK_SIZE
	.align		4
.L_9:
        /*003c*/ 	.byte	0x04, 0x12
        /*003e*/ 	.short	(.L_11 - .L_10)
	.align		4
.L_10:
        /*0040*/ 	.word	index@(_Z21restrictDomainsKernelPKiS0_PiPhS0_S0_S0_)
        /*0044*/ 	.word	0x00000000
.L_11:


//--------------------- .nv.compat                --------------------------
	.section	.nv.compat,"",@"SHT_CUDA_COMPAT_INFO"
	.align	4
        /*0000*/ 	.byte	0x02, 0x09, 0x00, 0x00, 0x02, 0x02, 0x01, 0x00, 0x02, 0x05, 0x05, 0x00, 0x03, 0x07, 0x01, 0x01
        /*0010*/ 	.byte	0x02, 0x03, 0x00, 0x00, 0x02, 0x06, 0x01, 0x00, 0x04, 0x0b, 0x08, 0x00, 0x09, 0x00, 0x00, 0x00
        /*0020*/ 	.byte	0x00, 0x00, 0x00, 0x00


//--------------------- .nv.info._Z27restrictDomainsKernelSharedPKiS0_PiPhS0_S0_S0_ --------------------------
	.section	.nv.info._Z27restrictDomainsKernelSharedPKiS0_PiPhS0_S0_S0_,"",@"SHT_CUDA_INFO"
	.sectionflags	@""
	.align	4


	//----- nvinfo : EIATTR_CUDA_API_VERSION
	.align		4
        /*0000*/ 	.byte	0x04, 0x37
        /*0002*/ 	.short	(.L_13 - .L_12)
.L_12:
        /*0004*/ 	.word	0x00000082


	//----- nvinfo : EIATTR_KPARAM_INFO
	.align		4
.L_13:
        /*0008*/ 	.byte	0x04, 0x17
        /*000a*/ 	.short	(.L_15 - .L_14)
.L_14:
        /*000c*/ 	.word	0x00000000
        /*0010*/ 	.short	0x0006
        /*0012*/ 	.short	0x0030
        /*0014*/ 	.byte	0x00, 0xf5, 0x21, 0x00


	//----- nvinfo : EIATTR_KPARAM_INFO
	.align		4
.L_15:
        /*0018*/ 	.byte	0x04, 0x17
        /*001a*/ 	.short	(.L_17 - .L_16)
.L_16:
        /*001c*/ 	.word	0x00000000
        /*0020*/ 	.short	0x0005
        /*0022*/ 	.short	0x0028
        /*0024*/ 	.byte	0x00, 0xf5, 0x21, 0x00


	//----- nvinfo : EIATTR_KPARAM_INFO
	.align		4
.L_17:
        /*0028*/ 	.byte	0x04, 0x17
        /*002a*/ 	.short	(.L_19 - .L_18)
.L_18:
        /*002c*/ 	.word	0x00000000
        /*0030*/ 	.short	0x0004
        /*0032*/ 	.short	0x0020
        /*0034*/ 	.byte	0x00, 0xf5, 0x21, 0x00


	//----- nvinfo : EIATTR_KPARAM_INFO
	.align		4
.L_19:
        /*0038*/ 	.byte	0x04, 0x17
        /*003a*/ 	.short	(.L_21 - .L_20)
.L_20:
        /*003c*/ 	.word	0x00000000
        /*0040*/ 	.short	0x0003
        /*0042*/ 	.short	0x0018
        /*0044*/ 	.byte	0x00, 0xf5, 0x21, 0x00


	//----- nvinfo : EIATTR_KPARAM_INFO
	.align		4
.L_21:
        /*0048*/ 	.byte	0x04, 0x17
        /*004a*/ 	.short	(.L_23 - .L_22)
.L_22:
        /*004c*/ 	.word	0x00000000
        /*0050*/ 	.short	0x0002
        /*0052*/ 	.short	0x0010
        /*0054*/ 	.byte	0x00, 0xf5, 0x21, 0x00


	//----- nvinfo : EIATTR_KPARAM_INFO
	.align		4
.L_23:
        /*0058*/ 	.byte	0x04, 0x17
        /*005a*/ 	.short	(.L_25 - .L_24)
.L_24:
        /*005c*/ 	.word	0x00000000
        /*0060*/ 	.short	0x0001
        /*0062*/ 	.short	0x0008
        /*0064*/ 	.byte	0x00, 0xf5, 0x21, 0x00


	//----- nvinfo : EIATTR_KPARAM_INFO
	.align		4
.L_25:
        /*0068*/ 	.byte	0x04, 0x17
        /*006a*/ 	.short	(.L_27 - .L_26)
.L_26:
        /*006c*/ 	.word	0x00000000
        /*0070*/ 	.short	0x0000
        /*0072*/ 	.short	0x0000
        /*0074*/ 	.byte	0x00, 0xf5, 0x21, 0x00


	//----- nvinfo : EIATTR_SPARSE_MMA_MASK
	.align		4
.L_27:
        /*0078*/ 	.byte	0x03, 0x50
        /*007a*/ 	.short	0x0000


	//----- nvinfo : EIATTR_MAXREG_COUNT
	.align		4
        /*007c*/ 	.byte	0x03, 0x1b
        /*007e*/ 	.short	0x00ff


	//----- nvinfo : EIATTR_MERCURY_ISA_VERSION
	.align		4
        /*0080*/ 	.byte	0x03, 0x5f
        /*0082*/ 	.short	0x0101


	//----- nvinfo : EIATTR_VRC_CTA_INIT_COUNT
	.align		4
        /*0084*/ 	.byte	0x02, 0x4a
	.zero		1
	.zero		1


	//----- nvinfo : EIATTR_EXIT_INSTR_OFFSETS
	.align		4
        /*0088*/ 	.byte	0x04, 0x1c
        /*008a*/ 	.short	(.L_29 - .L_28)


	//   ....[0]....
.L_28:
        /*008c*/ 	.word	0x00000190


	//   ....[1]....
        /*0090*/ 	.word	0x00000200


	//   ....[2]....
        /*0094*/ 	.word	0x000003e0


	//   ....[3]....
        /*0098*/ 	.word	0x00000430


	//----- nvinfo : EIATTR_CBANK_PARAM_SIZE
	.align		4
.L_29:
        /*009c*/ 	.byte	0x03, 0x19
        /*009e*/ 	.short	0x0038


	//----- nvinfo : EIATTR_PARAM_CBANK
	.align		4
        /*00a0*/ 	.byte	0x04, 0x0a
        /*00a2*/ 	.short	(.L_31 - .L_30)
	.align		4
.L_30:
        /*00a4*/ 	.word	index@(.nv.constant0._Z27restrictDomainsKernelSharedPKiS0_PiPhS0_S0_S0_)
        /*00a8*/ 	.short	0x0380
        /*00aa*/ 	.short	0x0038


	//----- nvinfo : EIATTR_SW_WAR
	.align		4
.L_31:
        /*00ac*/ 	.byte	0x04, 0x36
        /*00ae*/ 	.short	(.L_33 - .L_32)
.L_32:
        /*00b0*/ 	.word	0x00000008
.L_33:


//--------------------- .nv.info._Z21restrictDomainsKernelPKiS0_PiPhS0_S0_S0_ --------------------------
	.section	.nv.info._Z21restrictDomainsKernelPKiS0_PiPhS0_S0_S0_,"",@"SHT_CUDA_INFO"
	.sectionflags	@""
	.align	4


	//----- nvinfo : EIATTR_CUDA_API_VERSION
	.align		4
        /*0000*/ 	.byte	0x04, 0x37
        /*0002*/ 	.short	(.L_35 - .L_34)
.L_34:
        /*0004*/ 	.word	0x00000082


	//----- nvinfo : EIATTR_KPARAM_INFO
	.align		4
.L_35:
        /*0008*/ 	.byte	0x04, 0x17
        /*000a*/ 	.short	(.L_37 - .L_36)
.L_36:
        /*000c*/ 	.word	0x00000000
        /*0010*/ 	.short	0x0006
        /*0012*/ 	.short	0x0030
        /*0014*/ 	.byte	0x00, 0xf5, 0x21, 0x00


	//----- nvinfo : EIATTR_KPARAM_INFO
	.align		4
.L_37:
        /*0018*/ 	.byte	0x04, 0x17
        /*001a*/ 	.short	(.L_39 - .L_38)
.L_38:
        /*001c*/ 	.word	0x00000000
        /*0020*/ 	.short	0x0005
        /*0022*/ 	.short	0x0028
        /*0024*/ 	.byte	0x00, 0xf5, 0x21, 0x00


	//----- nvinfo : EIATTR_KPARAM_INFO
	.align		4
.L_39:
        /*0028*/ 	.byte	0x04, 0x17
        /*002a*/ 	.short	(.L_41 - .L_40)
.L_40:
        /*002c*/ 	.word	0x00000000
        /*0030*/ 	.short	0x0004
        /*0032*/ 	.short	0x0020
        /*0034*/ 	.byte	0x00, 0xf5, 0x21, 0x00


	//----- nvinfo : EIATTR_KPARAM_INFO
	.align		4
.L_41:
        /*0038*/ 	.byte	0x04, 0x17
        /*003a*/ 	.short	(.L_43 - .L_42)
.L_42:
        /*003c*/ 	.word	0x00000000
        /*0040*/ 	.short	0x0003
        /*0042*/ 	.short	0x0018
        /*0044*/ 	.byte	0x00, 0xf5, 0x21, 0x00


	//----- nvinfo : EIATTR_KPARAM_INFO
	.align		4
.L_43:
        /*0048*/ 	.byte	0x04, 0x17
        /*004a*/ 	.short	(.L_45 - .L_44)
.L_44:
        /*004c*/ 	.word	0x00000000
        /*0050*/ 	.short	0x0002
        /*0052*/ 	.short	0x0010
        /*0054*/ 	.byte	0x00, 0xf5, 0x21, 0x00


	//----- nvinfo : EIATTR_KPARAM_INFO
	.align		4
.L_45:
        /*0058*/ 	.byte	0x04, 0x17
        /*005a*/ 	.short	(.L_47 - .L_46)
.L_46:
        /*005c*/ 	.word	0x00000000
        /*0060*/ 	.short	0x0001
        /*0062*/ 	.short	0x0008
        /*0064*/ 	.byte	0x00, 0xf5, 0x21, 0x00


	//----- nvinfo : EIATTR_KPARAM_INFO
	.align		4
.L_47:
        /*0068*/ 	.byte	0x04, 0x17
        /*006a*/ 	.short	(.L_49 - .L_48)
.L_48:
        /*006c*/ 	.word	0x00000000
        /*0070*/ 	.short	0x0000
        /*0072*/ 	.short	0x0000
        /*0074*/ 	.byte	0x00, 0xf5, 0x21, 0x00


	//----- nvinfo : EIATTR_SPARSE_MMA_MASK
	.align		4
.L_49:
        /*0078*/ 	.byte	0x03, 0x50
        /*007a*/ 	.short	0x0000


	//----- nvinfo : EIATTR_MAXREG_COUNT
	.align		4
        /*007c*/ 	.byte	0x03, 0x1b
        /*007e*/ 	.short	0x00ff


	//----- nvinfo : EIATTR_MERCURY_ISA_VERSION
	.align		4
        /*0080*/ 	.byte	0x03, 0x5f
        /*0082*/ 	.short	0x0101


	//----- nvinfo : EIATTR_VRC_CTA_INIT_COUNT
	.align		4
        /*0084*/ 	.byte	0x02, 0x4a
	.zero		1
	.zero		1


	//----- nvinfo : EIATTR_EXIT_INSTR_OFFSETS
	.align		4
        /*0088*/ 	.byte	0x04, 0x1c
        /*008a*/ 	.short	(.L_51 - .L_50)


	//   ....[0]....
.L_50:
        /*008c*/ 	.word	0x00000090


	//   ....[1]....
        /*0090*/ 	.word	0x00000140


	//   ....[2]....
        /*0094*/ 	.word	0x00000320


	//   ....[3]....
        /*0098*/ 	.word	0x00000370


	//----- nvinfo : EIATTR_CBANK_PARAM_SIZE
	.align		4
.L_51:
        /*009c*/ 	.byte	0x03, 0x19
        /*009e*/ 	.short	0x0038


	//----- nvinfo : EIATTR_PARAM_CBANK
	.align		4
        /*00a0*/ 	.byte	0x04, 0x0a
        /*00a2*/ 	.short	(.L_53 - .L_52)
	.align		4
.L_52:
        /*00a4*/ 	.word	index@(.nv.constant0._Z21restrictDomainsKernelPKiS0_PiPhS0_S0_S0_)
        /*00a8*/ 	.short	0x0380
        /*00aa*/ 	.short	0x0038


	//----- nvinfo : EIATTR_SW_WAR
	.align		4
.L_53:
        /*00ac*/ 	.byte	0x04, 0x36
        /*00ae*/ 	.short	(.L_55 - .L_54)
.L_54:
        /*00b0*/ 	.word	0x00000008
.L_55:


//--------------------- .nv.callgraph             --------------------------
	.section	.nv.callgraph,"",@"SHT_CUDA_CALLGRAPH"
	.align	4
	.sectionentsize	8
	.align		4
        /*0000*/ 	.word	0x00000000
	.align		4
        /*0004*/ 	.word	0xffffffff
	.align		4
        /*0008*/ 	.word	0x00000000
	.align		4
        /*000c*/ 	.word	0xfffffffe
	.align		4
        /*0010*/ 	.word	0x00000000
	.align		4
        /*0014*/ 	.word	0xfffffffd
	.align		4
        /*0018*/ 	.word	0x00000000
	.align		4
        /*001c*/ 	.word	0xfffffffc


//--------------------- .text._Z27restrictDomainsKernelSharedPKiS0_PiPhS0_S0_S0_ --------------------------
	.section	.text._Z27restrictDomainsKernelSharedPKiS0_PiPhS0_S0_S0_,"ax",@progbits
	.align	128
        .global         _Z27restrictDomainsKernelSharedPKiS0_PiPhS0_S0_S0_
        .type           _Z27restrictDomainsKernelSharedPKiS0_PiPhS0_S0_S0_,@function
        .size           _Z27restrictDomainsKernelSharedPKiS0_PiPhS0_S0_S0_,(.L_x_2 - _Z27restrictDomainsKernelSharedPKiS0_PiPhS0_S0_S0_)
        .other          _Z27restrictDomainsKernelSharedPKiS0_PiPhS0_S0_S0_,@"STO_CUDA_ENTRY STV_DEFAULT"
_Z27restrictDomainsKernelSharedPKiS0_PiPhS0_S0_S0_:
.text._Z27restrictDomainsKernelSharedPKiS0_PiPhS0_S0_S0_:
[----:B------:R-:W-:Y:S08]  /*0000*/  LDC R1, c[0x0][0x37c] ;  /* 0x0000df00ff017b82 */ /* 0x000ff00000000800 */
[----:B------:R-:W0:Y:S01]  /*0010*/  LDC.64 R2, c[0x0][0x390] ;  /* 0x0000e400ff027b82 */ /* 0x000e220000000a00 */
[----:B------:R-:W0:Y:S01]  /*0020*/  LDCU.64 UR8, c[0x0][0x358] ;  /* 0x00006b00ff0877ac */ /* 0x000e220008000a00 */
[----:B------:R-:W1:Y:S06]  /*0030*/  S2R R8, SR_TID.X ;  /* 0x0000000000087919 */ /* 0x000e6c0000002100 */
[----:B------:R-:W1:Y:S08]  /*0040*/  S2UR UR4, SR_CTAID.X ;  /* 0x00000000000479c3 */ /* 0x000e700000002500 */
[----:B------:R-:W1:Y:S01]  /*0050*/  LDC R9, c[0x0][0x360] ;  /* 0x0000d800ff097b82 */ /* 0x000e620000000800 */
[----:B0-----:R-:W2:Y:S07]  /*0060*/  LDG.E R2, desc[UR8][R2.64] ;  /* 0x0000000802027981 */ /* 0x001eae000c1e1900 */
[----:B------:R-:W0:Y:S08]  /*0070*/  LDC.64 R4, c[0x0][0x380] ;  /* 0x0000e000ff047b82 */ /* 0x000e300000000a00 */
[----:B------:R-:W3:Y:S01]  /*0080*/  LDC.64 R6, c[0x0][0x388] ;  /* 0x0000e200ff067b82 */ /* 0x000ee20000000a00 */
[----:B-1----:R-:W-:Y:S01]  /*0090*/  IMAD R9, R9, UR4, R8 ;  /* 0x0000000409097c24 */ /* 0x002fe2000f8e0208 */
[----:B--2---:R-:W-:-:S13]  /*00a0*/  ISETP.GE.AND P0, PT, R8, R2, PT ;  /* 0x000000020800720c */ /* 0x004fda0003f06270 */
[----:B0-----:R-:W-:-:S04]  /*00b0*/  @!P0 IMAD.WIDE R4, R9, 0x4, R4 ;  /* 0x0000000409048825 */ /* 0x001fc800078e0204 */
[C---:B---3--:R-:W-:Y:S02]  /*00c0*/  @!P0 IMAD.WIDE R6, R9.reuse, 0x4, R6 ;  /* 0x0000000409068825 */ /* 0x048fe400078e0206 */
[----:B------:R-:W2:Y:S04]  /*00d0*/  @!P0 LDG.E R5, desc[UR8][R4.64] ;  /* 0x0000000804058981 */ /* 0x000ea8000c1e1900 */
[----:B------:R-:W3:Y:S01]  /*00e0*/  @!P0 LDG.E R7, desc[UR8][R6.64] ;  /* 0x0000000806078981 */ /* 0x000ee2000c1e1900 */
[----:B------:R-:W0:Y:S01]  /*00f0*/  S2UR UR6, SR_CgaCtaId ;  /* 0x00000000000679c3 */ /* 0x000e220000008800 */
[----:B------:R-:W-:Y:S01]  /*0100*/  UMOV UR4, 0x400 ;  /* 0x0000040000047882 */ /* 0x000fe20000000000 */
[----:B------:R-:W-:Y:S01]  /*0110*/  ISETP.GE.AND P1, PT, R9, R2, PT ;  /* 0x000000020900720c */ /* 0x000fe20003f26270 */
[----:B------:R-:W-:-:S02]  /*0120*/  UIADD3 UR5, UPT, UPT, UR4, 0x200, URZ ;  /* 0x0000020004057890 */ /* 0x000fc4000fffe0ff */
[----:B0-----:R-:W-:Y:S02]  /*0130*/  ULEA UR4, UR6, UR4, 0x18 ;  /* 0x0000000406047291 */ /* 0x001fe4000f8ec0ff */
[----:B------:R-:W-:-:S04]  /*0140*/  ULEA UR5, UR6, UR5, 0x18 ;  /* 0x0000000506057291 */ /* 0x000fc8000f8ec0ff */
[C---:B------:R-:W-:Y:S02]  /*0150*/  LEA R0, R8.reuse, UR4, 0x2 ;  /* 0x0000000408007c11 */ /* 0x040fe4000f8e10ff */
[----:B------:R-:W-:-:S03]  /*0160*/  LEA R8, R8, UR5, 0x2 ;  /* 0x0000000508087c11 */ /* 0x000fc6000f8e10ff */
[----:B--2---:R0:W-:Y:S04]  /*0170*/  @!P0 STS [R0], R5 ;  /* 0x0000000500008388 */ /* 0x0041e80000000800 */
[----:B---3--:R0:W-:Y:S01]  /*0180*/  @!P0 STS [R8], R7 ;  /* 0x0000000708008388 */ /* 0x0081e20000000800 */
[----:B------:R-:W-:Y:S05]  /*0190*/  @P1 EXIT ;  /* 0x000000000000194d */ /* 0x000fea0003800000 */
[----:B------:R-:W1:Y:S01]  /*01a0*/  LDC.64 R2, c[0x0][0x3b0] ;  /* 0x0000ec00ff027b82 */ /* 0x000e620000000a00 */
[----:B------:R-:W-:Y:S04]  /*01b0*/  LDS R11, [R0] ;  /* 0x00000000000b7984 */ /* 0x000fe80000000800 */
[----:B------:R-:W0:Y:S04]  /*01c0*/  LDS R17, [R8] ;  /* 0x0000000008117984 */ /* 0x000e280000000800 */
[----:B-1----:R-:W2:Y:S01]  /*01d0*/  LDG.E R10, desc[UR8][R2.64] ;  /* 0x00000008020a7981 */ /* 0x002ea2000c1e1900 */
[----:B0-----:R-:W-:-:S04]  /*01e0*/  VIMNMX R5, PT, PT, R11, R17, !PT ;  /* 0x000000110b057248 */ /* 0x001fc80007fe0100 */
[----:B--2---:R-:W-:-:S13]  /*01f0*/  ISETP.GT.AND P0, PT, R5, R10, PT ;  /* 0x0000000a0500720c */ /* 0x004fda0003f04270 */
[----:B------:R-:W-:Y:S05]  /*0200*/  @!P0 EXIT ;  /* 0x000000000000894d */ /* 0x000fea0003800000 */
[-C--:B------:R-:W-:Y:S01]  /*0210*/  ISETP.GT.AND P0, PT, R11, R10.reuse, PT ;  /* 0x0000000a0b00720c */ /* 0x080fe20003f04270 */
[----:B------:R-:W0:Y:S01]  /*0220*/  LDC.64 R6, c[0x0][0x3a0] ;  /* 0x0000e800ff067b82 */ /* 0x000e220000000a00 */
[----:B------:R-:W-:Y:S01]  /*0230*/  ISETP.GT.AND P1, PT, R17, R10, PT ;  /* 0x0000000a1100720c */ /* 0x000fe20003f24270 */
[----:B------:R-:W-:-:S10]  /*0240*/  IMAD.MOV.U32 R0, RZ, RZ, -0x1 ;  /* 0xffffffffff007424 */ /* 0x000fd400078e00ff */
[----:B------:R-:W1:Y:S08]  /*0250*/  @!P0 LDC.64 R2, c[0x0][0x3a8] ;  /* 0x0000ea00ff028b82 */ /* 0x000e700000000a00 */
[----:B------:R-:W2:Y:S01]  /*0260*/  @!P1 LDC.64 R4, c[0x0][0x3a8] ;  /* 0x0000ea00ff049b82 */ /* 0x000ea20000000a00 */
[----:B0-----:R-:W-:-:S05]  /*0270*/  IMAD.WIDE R8, R17, 0x4, R6 ;  /* 0x0000000411087825 */ /* 0x001fca00078e0206 */
[----:B------:R-:W3:Y:S04]  /*0280*/  LDG.E R15, desc[UR8][R8.64] ;  /* 0x00000008080f7981 */ /* 0x000ee8000c1e1900 */
[----:B------:R-:W4:Y:S01]  /*0290*/  LDG.E R16, desc[UR8][R8.64+0x4] ;  /* 0x0000040808107981 */ /* 0x000f22000c1e1900 */
[----:B-1----:R-:W-:-:S05]  /*02a0*/  @!P0 IMAD.WIDE R2, R11, 0x4, R2 ;  /* 0x000000040b028825 */ /* 0x002fca00078e0202 */
[----:B------:R-:W5:Y:S01]  /*02b0*/  @!P0 LDG.E R0, desc[UR8][R2.64] ;  /* 0x0000000802008981 */ /* 0x000f62000c1e1900 */
[----:B------:R-:W-:Y:S02]  /*02c0*/  IMAD.MOV.U32 R12, RZ, RZ, -0x1 ;  /* 0xffffffffff0c7424 */ /* 0x000fe400078e00ff */
[----:B--2---:R-:W-:-:S04]  /*02d0*/  @!P1 IMAD.WIDE R4, R17, 0x4, R4 ;  /* 0x0000000411049825 */ /* 0x004fc800078e0204 */
[----:B------:R-:W-:Y:S01]  /*02e0*/  IMAD.WIDE R6, R11, 0x4, R6 ;  /* 0x000000040b067825 */ /* 0x000fe200078e0206 */
[----:B------:R-:W2:Y:S04]  /*02f0*/  @!P1 LDG.E R12, desc[UR8][R4.64] ;  /* 0x00000008040c9981 */ /* 0x000ea8000c1e1900 */
[----:B------:R-:W2:Y:S04]  /*0300*/  LDG.E R13, desc[UR8][R6.64] ;  /* 0x00000008060d7981 */ /* 0x000ea8000c1e1900 */
[----:B------:R-:W2:Y:S01]  /*0310*/  LDG.E R14, desc[UR8][R6.64+0x4] ;  /* 0x00000408060e7981 */ /* 0x000ea2000c1e1900 */
[----:B-----5:R-:W-:Y:S01]  /*0320*/  ISETP.GE.AND P0, PT, R0, RZ, PT ;  /* 0x000000ff0000720c */ /* 0x020fe20003f06270 */
[----:B---3--:R-:W-:-:S03]  /*0330*/  IMAD.IADD R15, R15, 0x1, R0 ;  /* 0x000000010f0f7824 */ /* 0x008fc600078e0200 */
[----:B------:R-:W-:-:S04]  /*0340*/  ISETP.GT.OR P0, PT, R11, R10, !P0 ;  /* 0x0000000a0b00720c */ /* 0x000fc80004704670 */
[----:B----4-:R-:W-:-:S13]  /*0350*/  ISETP.GE.OR P0, PT, R15, R16, P0 ;  /* 0x000000100f00720c */ /* 0x010fda0000706670 */
[----:B------:R-:W0:Y:S01]  /*0360*/  @!P0 LDC.64 R2, c[0x0][0x398] ;  /* 0x0000e600ff028b82 */ /* 0x000e220000000a00 */
[----:B--2---:R-:W-:Y:S01]  /*0370*/  ISETP.GE.AND P1, PT, R12, RZ, PT ;  /* 0x000000ff0c00720c */ /* 0x004fe20003f26270 */
[----:B------:R-:W-:-:S03]  /*0380*/  IMAD.IADD R13, R13, 0x1, R12 ;  /* 0x000000010d0d7824 */ /* 0x000fc600078e020c */
[----:B------:R-:W-:-:S04]  /*0390*/  ISETP.GT.OR P1, PT, R17, R10, !P1 ;  /* 0x0000000a1100720c */ /* 0x000fc80004f24670 */
[----:B------:R-:W-:Y:S02]  /*03a0*/  ISETP.GE.OR P1, PT, R13, R14, P1 ;  /* 0x0000000e0d00720c */ /* 0x000fe40000f26670 */
[----:B0-----:R-:W-:-:S04]  /*03b0*/  @!P0 IADD3 R2, P2, PT, R15, R2, RZ ;  /* 0x000000020f028210 */ /* 0x001fc80007f5e0ff */
[----:B------:R-:W-:-:S05]  /*03c0*/  @!P0 LEA.HI.X.SX32 R3, R15, R3, 0x1, P2 ;  /* 0x000000030f038211 */ /* 0x000fca00010f0eff */
[----:B------:R0:W-:Y:S02]  /*03d0*/  @!P0 STG.E.U8 desc[UR8][R2.64], RZ ;  /* 0x000000ff02008986 */ /* 0x0001e4000c101108 */
[----:B------:R-:W-:Y:S05]  /*03e0*/  @P1 EXIT ;  /* 0x000000000000194d */ /* 0x000fea0003800000 */
[----:B------:R-:W0:Y:S02]  /*03f0*/  LDCU.64 UR4, c[0x0][0x398] ;  /* 0x00007300ff0477ac */ /* 0x000e240008000a00 */
[----:B0-----:R-:W-:-:S04]  /*0400*/  IADD3 R2, P0, PT, R13, UR4, RZ ;  /* 0x000000040d027c10 */ /* 0x001fc8000ff1e0ff */
[----:B------:R-:W-:-:S05]  /*0410*/  LEA.HI.X.SX32 R3, R13, UR5, 0x1, P0 ;  /* 0x000000050d037c11 */ /* 0x000fca00080f0eff */
[----:B------:R-:W-:Y:S01]  /*0420*/  STG.E.U8 desc[UR8][R2.64], RZ ;  /* 0x000000ff02007986 */ /* 0x000fe2000c101108 */
[----:B------:R-:W-:Y:S05]  /*0430*/  EXIT ;  /* 0x000000000000794d */ /* 0x000fea0003800000 */
.L_x_0:
[----:B------:R-:W-:-:S00]  /*0440*/  BRA `(.L_x_0) ;  /* 0xfffffffc00fc7947 */ /* 0x000fc0000383ffff */
[----:B------:R-:W-:-:S00]  /*0450*/  NOP ;  /* 0x0000000000007918 */ /* 0x000fc00000000000 */
        /* <DEDUP_REMOVED lines=10> */
.L_x_2:


//--------------------- .text._Z21restrictDomainsKernelPKiS0_PiPhS0_S0_S0_ --------------------------
	.section	.text._Z21restrictDomainsKernelPKiS0_PiPhS0_S0_S0_,"ax",@progbits
	.align	128
        .global         _Z21restrictDomainsKernelPKiS0_PiPhS0_S0_S0_
        .type           _Z21restrictDomainsKernelPKiS0_PiPhS0_S0_S0_,@function
        .size           _Z21restrictDomainsKernelPKiS0_PiPhS0_S0_S0_,(.L_x_3 - _Z21restrictDomainsKernelPKiS0_PiPhS0_S0_S0_)
        .other          _Z21restrictDomainsKernelPKiS0_PiPhS0_S0_S0_,@"STO_CUDA_ENTRY STV_DEFAULT"
_Z21restrictDomainsKernelPKiS0_PiPhS0_S0_S0_:
.text._Z21restrictDomainsKernelPKiS0_PiPhS0_S0_S0_:
[----:B------:R-:W-:Y:S08]  /*0000*/  LDC R1, c[0x0][0x37c] ;  /* 0x0000df00ff017b82 */ /* 0x000ff00000000800 */
[----:B------:R-:W0:Y:S01]  /*0010*/  LDC.64 R2, c[0x0][0x390] ;  /* 0x0000e400ff027b82 */ /* 0x000e220000000a00 */
[----:B------:R-:W0:Y:S02]  /*0020*/  LDCU.64 UR4, c[0x0][0x358] ;  /* 0x00006b00ff0477ac */ /* 0x000e240008000a00 */
[----:B0-----:R-:W2:Y:S05]  /*0030*/  LDG.E R2, desc[UR4][R2.64] ;  /* 0x0000000402027981 */ /* 0x001eaa000c1e1900 */
[----:B------:R-:W0:Y:S01]  /*0040*/  S2UR UR6, SR_CTAID.X ;  /* 0x00000000000679c3 */ /* 0x000e220000002500 */
[----:B------:R-:W0:Y:S07]  /*0050*/  S2R R0, SR_TID.X ;  /* 0x0000000000007919 */ /* 0x000e2e0000002100 */
[----:B------:R-:W0:Y:S02]  /*0060*/  LDC R9, c[0x0][0x360] ;  /* 0x0000d800ff097b82 */ /* 0x000e240000000800 */
[----:B0-----:R-:W-:-:S05]  /*0070*/  IMAD R9, R9, UR6, R0 ;  /* 0x0000000609097c24 */ /* 0x001fca000f8e0200 */
[----:B--2---:R-:W-:-:S13]  /*0080*/  ISETP.GE.AND P0, PT, R9, R2, PT ;  /* 0x000000020900720c */ /* 0x004fda0003f06270 */
[----:B------:R-:W-:Y:S05]  /*0090*/  @P0 EXIT ;  /* 0x000000000000094d */ /* 0x000fea0003800000 */
[----:B------:R-:W0:Y:S08]  /*00a0*/  LDC.64 R2, c[0x0][0x380] ;  /* 0x0000e000ff027b82 */ /* 0x000e300000000a00 */
[----:B------:R-:W1:Y:S08]  /*00b0*/  LDC.64 R4, c[0x0][0x388] ;  /* 0x0000e200ff047b82 */ /* 0x000e700000000a00 */
[----:B------:R-:W2:Y:S01]  /*00c0*/  LDC.64 R6, c[0x0][0x3b0] ;  /* 0x0000ec00ff067b82 */ /* 0x000ea20000000a00 */
[----:B0-----:R-:W-:-:S05]  /*00d0*/  IMAD.WIDE R2, R9, 0x4, R2 ;  /* 0x0000000409027825 */ /* 0x001fca00078e0202 */
[----:B------:R-:W3:Y:S01]  /*00e0*/  LDG.E R11, desc[UR4][R2.64] ;  /* 0x00000004020b7981 */ /* 0x000ee2000c1e1900 */
[----:B-1----:R-:W-:-:S05]  /*00f0*/  IMAD.WIDE R4, R9, 0x4, R4 ;  /* 0x0000000409047825 */ /* 0x002fca00078e0204 */
[----:B------:R-:W3:Y:S04]  /*0100*/  LDG.E R13, desc[UR4][R4.64] ;  /* 0x00000004040d7981 */ /* 0x000ee8000c1e1900 */
[----:B--2---:R-:W2:Y:S01]  /*0110*/  LDG.E R0, desc[UR4][R6.64] ;  /* 0x0000000406007981 */ /* 0x004ea2000c1e1900 */
[----:B---3--:R-:W-:-:S04]  /*0120*/  VIMNMX R9, PT, PT, R11, R13, !PT ;  /* 0x0000000d0b097248 */ /* 0x008fc80007fe0100 */
        /* <DEDUP_REMOVED lines=37> */
.L_x_1:
        /* <DEDUP_REMOVED lines=16> */
.L_x_3:


//--------------------- .nv.shared._Z27restrictDomainsKernelSharedPKiS0_PiPhS0_S0_S0_ --------------------------
	.section	.nv.shared._Z27restrictDomainsKernelSharedPKiS0_PiPhS0_S0_S0_,"aw",@nobits
	.sectionflags	@""
	.align	4
.nv.shared._Z27restrictDomainsKernelSharedPKiS0_PiPhS0_S0_S0_:
	.zero		2048


//--------------------- .nv.shared.reserved.0     --------------------------
	.section	.nv.shared.reserved.0,"aw",@nobits
	.weak		__nv_reservedSMEM_offset_0_alias
	.size		__nv_reservedSMEM_offset_0_alias, 0, 64
	.other		__nv_reservedSMEM_offset_0_alias,@"STO_CUDA_RESERVED_SHARED STV_DEFAULT"
__nv_reservedSMEM_offset_0_alias:
	.zero		0
	.zero		64


//--------------------- .nv.constant0._Z27restrictDomainsKernelSharedPKiS0_PiPhS0_S0_S0_ --------------------------
	.section	.nv.constant0._Z27restrictDomainsKernelSharedPKiS0_PiPhS0_S0_S0_,"a",@progbits
	.sectionflags	@""
	.align	4
.nv.constant0._Z27restrictDomainsKernelSharedPKiS0_PiPhS0_S0_S0_:
	.zero		952


//--------------------- .nv.constant0._Z21restrictDomainsKernelPKiS0_PiPhS0_S0_S0_ --------------------------
	.section	.nv.constant0._Z21restrictDomainsKernelPKiS0_PiPhS0_S0_S0_,"a",@progbits
	.sectionflags	@""
	.align	4
.nv.constant0._Z21restrictDomainsKernelPKiS0_PiPhS0_S0_S0_:
	.zero		952


//--------------------- SYMBOLS --------------------------

	.type		.nv.reservedSmem.offset0,@object
	.size		.nv.reservedSmem.offset0,0x4
	.type		.nv.reservedSmem.cap,@object
	.size		.nv.reservedSmem.cap,0x4
